//
// Generated by NVIDIA NVVM Compiler
//
// Compiler Build ID: CL-36424714
// Cuda compilation tools, release 13.0, V13.0.88
// Based on NVVM 20.0.0
//

.version 9.0
.target sm_100
.address_size 64

	// .globl	default_function_kernel_1

.visible .entry default_function_kernel_1(
	.param .u64 .ptr .align 1 default_function_kernel_1_param_0,
	.param .u64 .ptr .align 1 default_function_kernel_1_param_1,
	.param .u64 .ptr .align 1 default_function_kernel_1_param_2
)
.maxntid 8
{
	.reg .b32 	%r<7>;
	.reg .b32 	%f<77>;
	.reg .b64 	%rd<12>;

	ld.param.u64 	%rd1, [default_function_kernel_1_param_0];
	ld.param.u64 	%rd2, [default_function_kernel_1_param_1];
	ld.param.u64 	%rd3, [default_function_kernel_1_param_2];
	cvta.to.global.u64 	%rd4, %rd1;
	cvta.to.global.u64 	%rd5, %rd2;
	mov.u32 	%r1, %ctaid.x;
	shl.b32 	%r2, %r1, 3;
	mov.u32 	%r3, %tid.x;
	or.b32  	%r4, %r2, %r3;
	mul.wide.u32 	%rd6, %r4, 4;
	add.s64 	%rd7, %rd5, %rd6;
	mul.lo.s32 	%r5, %r3, 15;
	mad.lo.s32 	%r6, %r1, 120, %r5;
	add.s64 	%rd8, %rd4, %rd6;
	ld.global.nc.f32 	%f1, [%rd8];
	cvta.to.global.u64 	%rd9, %rd3;
	mul.wide.u32 	%rd10, %r6, 4;
	add.s64 	%rd11, %rd9, %rd10;
	ld.global.nc.f32 	%f2, [%rd11];
	sub.f32 	%f3, %f2, %f1;
	mul.f32 	%f4, %f3, 0f3FB8AA3B;
	ex2.approx.f32 	%f5, %f4;
	add.f32 	%f6, %f5, 0f00000000;
	ld.global.nc.f32 	%f7, [%rd11+4];
	sub.f32 	%f8, %f7, %f1;
	mul.f32 	%f9, %f8, 0f3FB8AA3B;
	ex2.approx.f32 	%f10, %f9;
	add.f32 	%f11, %f6, %f10;
	ld.global.nc.f32 	%f12, [%rd11+8];
	sub.f32 	%f13, %f12, %f1;
	mul.f32 	%f14, %f13, 0f3FB8AA3B;
	ex2.approx.f32 	%f15, %f14;
	add.f32 	%f16, %f11, %f15;
	ld.global.nc.f32 	%f17, [%rd11+12];
	sub.f32 	%f18, %f17, %f1;
	mul.f32 	%f19, %f18, 0f3FB8AA3B;
	ex2.approx.f32 	%f20, %f19;
	add.f32 	%f21, %f16, %f20;
	ld.global.nc.f32 	%f22, [%rd11+16];
	sub.f32 	%f23, %f22, %f1;
	mul.f32 	%f24, %f23, 0f3FB8AA3B;
	ex2.approx.f32 	%f25, %f24;
	add.f32 	%f26, %f21, %f25;
	ld.global.nc.f32 	%f27, [%rd11+20];
	sub.f32 	%f28, %f27, %f1;
	mul.f32 	%f29, %f28, 0f3FB8AA3B;
	ex2.approx.f32 	%f30, %f29;
	add.f32 	%f31, %f26, %f30;
	ld.global.nc.f32 	%f32, [%rd11+24];
	sub.f32 	%f33, %f32, %f1;
	mul.f32 	%f34, %f33, 0f3FB8AA3B;
	ex2.approx.f32 	%f35, %f34;
	add.f32 	%f36, %f31, %f35;
	ld.global.nc.f32 	%f37, [%rd11+28];
	sub.f32 	%f38, %f37, %f1;
	mul.f32 	%f39, %f38, 0f3FB8AA3B;
	ex2.approx.f32 	%f40, %f39;
	add.f32 	%f41, %f36, %f40;
	ld.global.nc.f32 	%f42, [%rd11+32];
	sub.f32 	%f43, %f42, %f1;
	mul.f32 	%f44, %f43, 0f3FB8AA3B;
	ex2.approx.f32 	%f45, %f44;
	add.f32 	%f46, %f41, %f45;
	ld.global.nc.f32 	%f47, [%rd11+36];
	sub.f32 	%f48, %f47, %f1;
	mul.f32 	%f49, %f48, 0f3FB8AA3B;
	ex2.approx.f32 	%f50, %f49;
	add.f32 	%f51, %f46, %f50;
	ld.global.nc.f32 	%f52, [%rd11+40];
	sub.f32 	%f53, %f52, %f1;
	mul.f32 	%f54, %f53, 0f3FB8AA3B;
	ex2.approx.f32 	%f55, %f54;
	add.f32 	%f56, %f51, %f55;
	ld.global.nc.f32 	%f57, [%rd11+44];
	sub.f32 	%f58, %f57, %f1;
	mul.f32 	%f59, %f58, 0f3FB8AA3B;
	ex2.approx.f32 	%f60, %f59;
	add.f32 	%f61, %f56, %f60;
	ld.global.nc.f32 	%f62, [%rd11+48];
	sub.f32 	%f63, %f62, %f1;
	mul.f32 	%f64, %f63, 0f3FB8AA3B;
	ex2.approx.f32 	%f65, %f64;
	add.f32 	%f66, %f61, %f65;
	ld.global.nc.f32 	%f67, [%rd11+52];
	sub.f32 	%f68, %f67, %f1;
	mul.f32 	%f69, %f68, 0f3FB8AA3B;
	ex2.approx.f32 	%f70, %f69;
	add.f32 	%f71, %f66, %f70;
	ld.global.nc.f32 	%f72, [%rd11+56];
	sub.f32 	%f73, %f72, %f1;
	mul.f32 	%f74, %f73, 0f3FB8AA3B;
	ex2.approx.f32 	%f75, %f74;
	add.f32 	%f76, %f71, %f75;
	st.global.f32 	[%rd7], %f76;
	ret;

}
	// .globl	default_function_kernel_2
.visible .entry default_function_kernel_2(
	.param .u64 .ptr .align 1 default_function_kernel_2_param_0,
	.param .u64 .ptr .align 1 default_function_kernel_2_param_1,
	.param .u64 .ptr .align 1 default_function_kernel_2_param_2,
	.param .u64 .ptr .align 1 default_function_kernel_2_param_3
)
.maxntid 32
{
	.reg .pred 	%p<2>;
	.reg .b32 	%r<10>;
	.reg .b32 	%f<7>;
	.reg .b64 	%rd<15>;

	ld.param.u64 	%rd1, [default_function_kernel_2_param_0];
	ld.param.u64 	%rd2, [default_function_kernel_2_param_1];
	ld.param.u64 	%rd3, [default_function_kernel_2_param_2];
	ld.param.u64 	%rd4, [default_function_kernel_2_param_3];
	mov.u32 	%r1, %ctaid.x;
	shl.b32 	%r3, %r1, 2;
	mov.u32 	%r2, %tid.x;
	shr.u32 	%r4, %r2, 3;
	or.b32  	%r5, %r3, %r4;
	setp.gt.u32 	%p1, %r5, 674;
	@%p1 bra 	$L__BB1_2;
	cvta.to.global.u64 	%rd5, %rd4;
	cvta.to.global.u64 	%rd6, %rd1;
	cvta.to.global.u64 	%rd7, %rd3;
	cvta.to.global.u64 	%rd8, %rd2;
	shl.b32 	%r6, %r1, 5;
	or.b32  	%r7, %r6, %r2;
	mul.wide.u32 	%rd9, %r7, 4;
	add.s64 	%rd10, %rd5, %rd9;
	ld.global.nc.f32 	%f1, [%rd10];
	mul.hi.u32 	%r8, %r7, -2004318071;
	shr.u32 	%r9, %r8, 3;
	mul.wide.u32 	%rd11, %r9, 4;
	add.s64 	%rd12, %rd6, %rd11;
	ld.global.nc.f32 	%f2, [%rd12];
	sub.f32 	%f3, %f1, %f2;
	add.s64 	%rd13, %rd7, %rd11;
	ld.global.nc.f32 	%f4, [%rd13];
	lg2.approx.f32 	%f5, %f4;
	fma.rn.f32 	%f6, %f5, 0fBF317218, %f3;
	add.s64 	%rd14, %rd8, %rd9;
	st.global.f32 	[%rd14], %f6;
$L__BB1_2:
	ret;

}
	// .globl	default_function_kernel
.visible .entry default_function_kernel(
	.param .u64 .ptr .align 1 default_function_kernel_param_0,
	.param .u64 .ptr .align 1 default_function_kernel_param_1
)
.maxntid 24
{
	.reg .b32 	%r<6>;
	.reg .b32 	%f<31>;
	.reg .b64 	%rd<9>;

	ld.param.u64 	%rd1, [default_function_kernel_param_0];
	ld.param.u64 	%rd2, [default_function_kernel_param_1];
	cvta.to.global.u64 	%rd3, %rd1;
	mov.u32 	%r1, %ctaid.x;
	mov.u32 	%r2, %tid.x;
	mad.lo.s32 	%r3, %r1, 24, %r2;
	mul.wide.u32 	%rd4, %r3, 4;
	add.s64 	%rd5, %rd3, %rd4;
	mul.lo.s32 	%r4, %r2, 15;
	mad.lo.s32 	%r5, %r1, 360, %r4;
	cvta.to.global.u64 	%rd6, %rd2;
	mul.wide.u32 	%rd7, %r5, 4;
	add.s64 	%rd8, %rd6, %rd7;
	ld.global.nc.f32 	%f1, [%rd8];
	max.f32 	%f2, %f1, 0fFF7FFFFD;
	ld.global.nc.f32 	%f3, [%rd8+4];
	max.f32 	%f4, %f2, %f3;
	ld.global.nc.f32 	%f5, [%rd8+8];
	max.f32 	%f6, %f4, %f5;
	ld.global.nc.f32 	%f7, [%rd8+12];
	max.f32 	%f8, %f6, %f7;
	ld.global.nc.f32 	%f9, [%rd8+16];
	max.f32 	%f10, %f8, %f9;
	ld.global.nc.f32 	%f11, [%rd8+20];
	max.f32 	%f12, %f10, %f11;
	ld.global.nc.f32 	%f13, [%rd8+24];
	max.f32 	%f14, %f12, %f13;
	ld.global.nc.f32 	%f15, [%rd8+28];
	max.f32 	%f16, %f14, %f15;
	ld.global.nc.f32 	%f17, [%rd8+32];
	max.f32 	%f18, %f16, %f17;
	ld.global.nc.f32 	%f19, [%rd8+36];
	max.f32 	%f20, %f18, %f19;
	ld.global.nc.f32 	%f21, [%rd8+40];
	max.f32 	%f22, %f20, %f21;
	ld.global.nc.f32 	%f23, [%rd8+44];
	max.f32 	%f24, %f22, %f23;
	ld.global.nc.f32 	%f25, [%rd8+48];
	max.f32 	%f26, %f24, %f25;
	ld.global.nc.f32 	%f27, [%rd8+52];
	max.f32 	%f28, %f26, %f27;
	ld.global.nc.f32 	%f29, [%rd8+56];
	max.f32 	%f30, %f28, %f29;
	st.global.f32 	[%rd5], %f30;
	ret;

}


// ===== COMPILED SASS (sm_100) =====

	.target	sm_100

	.elftype	@"ET_EXEC"


//--------------------- .note.nv.tkinfo           --------------------------
	.section	.note.nv.tkinfo,"",@"SHT_NOTE"
	.sectionflags	@"SHF_NOTE_NV_TKINFO"
	.tkinfo
        /*0018*/ 	.word	0x00000002
        /*0030*/ 	.string	""
        /*0030*/ 	.string	"ptxas"
        /*0030*/ 	.string	"Cuda compilation tools, release 13.0, V13.0.88"
        /*0030*/ 	.string	"Build cuda_13.0.r13.0/compiler.36424714_0"
        /*0030*/ 	.string	"-arch sm_100 -m 64 "



//--------------------- .note.nv.cuinfo           --------------------------
	.section	.note.nv.cuinfo,"",@"SHT_NOTE"
	.sectionflags	@"SHF_NOTE_NV_CUINFO"
        /*0018*/ 	.short	0x0002
        /*001a*/ 	.short	0x0064
        /*001c*/ 	.short	0x0082
	.zero		2


//--------------------- .nv.info                  --------------------------
	.section	.nv.info,"",@"SHT_CUDA_INFO"
	.align	4


	//----- nvinfo : EIATTR_REGCOUNT
	.align		4
        /*0000*/ 	.byte	0x04, 0x2f
        /*0002*/ 	.short	(.L_1 - .L_0)
	.align		4
.L_0:
        /*0004*/ 	.word	index@(default_function_kernel_1)
        /*0008*/ 	.word	0x00000024


	//----- nvinfo : EIATTR_FRAME_SIZE
	.align		4
.L_1:
        /*000c*/ 	.byte	0x04, 0x11
        /*000e*/ 	.short	(.L_3 - .L_2)
	.align		4
.L_2:
        /*0010*/ 	.word	index@(default_function_kernel_1)
        /*0014*/ 	.word	0x00000000


	//----- nvinfo : EIATTR_REGCOUNT
	.align		4
.L_3:
        /*0018*/ 	.byte	0x04, 0x2f
        /*001a*/ 	.short	(.L_5 - .L_4)
	.align		4
.L_4:
        /*001c*/ 	.word	index@(default_function_kernel_2)
        /*0020*/ 	.word	0x00000010


	//----- nvinfo : EIATTR_FRAME_SIZE
	.align		4
.L_5:
        /*0024*/ 	.byte	0x04, 0x11
        /*0026*/ 	.short	(.L_7 - .L_6)
	.align		4
.L_6:
        /*0028*/ 	.word	index@(default_function_kernel_2)
        /*002c*/ 	.word	0x00000000


	//----- nvinfo : EIATTR_REGCOUNT
	.align		4
.L_7:
        /*0030*/ 	.byte	0x04, 0x2f
        /*0032*/ 	.short	(.L_9 - .L_8)
	.align		4
.L_8:
        /*0034*/ 	.word	index@(default_function_kernel)
        /*0038*/ 	.word	0x00000018


	//----- nvinfo : EIATTR_FRAME_SIZE
	.align		4
.L_9:
        /*003c*/ 	.byte	0x04, 0x11
        /*003e*/ 	.short	(.L_11 - .L_10)
	.align		4
.L_10:
        /*0040*/ 	.word	index@(default_function_kernel)
        /*0044*/ 	.word	0x00000000


	//----- nvinfo : EIATTR_MIN_STACK_SIZE
	.align		4
.L_11:
        /*0048*/ 	.byte	0x04, 0x12
        /*004a*/ 	.short	(.L_13 - .L_12)
	.align		4
.L_12:
        /*004c*/ 	.word	index@(default_function_kernel)
        /*0050*/ 	.word	0x00000000


	//----- nvinfo : EIATTR_MIN_STACK_SIZE
	.align		4
.L_13:
        /*0054*/ 	.byte	0x04, 0x12
        /*0056*/ 	.short	(.L_15 - .L_14)
	.align		4
.L_14:
        /*0058*/ 	.word	index@(default_function_kernel_2)
        /*005c*/ 	.word	0x00000000


	//----- nvinfo : EIATTR_MIN_STACK_SIZE
	.align		4
.L_15:
        /*0060*/ 	.byte	0x04, 0x12
        /*0062*/ 	.short	(.L_17 - .L_16)
	.align		4
.L_16:
        /*0064*/ 	.word	index@(default_function_kernel_1)
        /*0068*/ 	.word	0x00000000
.L_17:


//--------------------- .nv.compat                --------------------------
	.section	.nv.compat,"",@"SHT_CUDA_COMPAT_INFO"
	.align	4
        /*0000*/ 	.byte	0x02, 0x09, 0x00, 0x00, 0x02, 0x02, 0x01, 0x00, 0x02, 0x05, 0x05, 0x00, 0x03, 0x07, 0x01, 0x01
        /*0010*/ 	.byte	0x02, 0x03, 0x00, 0x00, 0x02, 0x06, 0x01, 0x00, 0x04, 0x0b, 0x08, 0x00, 0x01, 0x00, 0x00, 0x00
        /*0020*/ 	.byte	0x00, 0x00, 0x00, 0x00


//--------------------- .nv.info.default_function_kernel --------------------------
	.section	.nv.info.default_function_kernel,"",@"SHT_CUDA_INFO"
	.sectionflags	@""
	.align	4


	//----- nvinfo : EIATTR_CUDA_API_VERSION
	.align		4
        /*0000*/ 	.byte	0x04, 0x37
        /*0002*/ 	.short	(.L_19 - .L_18)
.L_18:
        /*0004*/ 	.word	0x00000082


	//----- nvinfo : EIATTR_KPARAM_INFO
	.align		4
.L_19:
        /*0008*/ 	.byte	0x04, 0x17
        /*000a*/ 	.short	(.L_21 - .L_20)
.L_20:
        /*000c*/ 	.word	0x00000000
        /*0010*/ 	.short	0x0001
        /*0012*/ 	.short	0x0008
        /*0014*/ 	.byte	0x00, 0xf5, 0x21, 0x00


	//----- nvinfo : EIATTR_KPARAM_INFO
	.align		4
.L_21:
        /*0018*/ 	.byte	0x04, 0x17
        /*001a*/ 	.short	(.L_23 - .L_22)
.L_22:
        /*001c*/ 	.word	0x00000000
        /*0020*/ 	.short	0x0000
        /*0022*/ 	.short	0x0000
        /*0024*/ 	.byte	0x00, 0xf5, 0x21, 0x00


	//----- nvinfo : EIATTR_SPARSE_MMA_MASK
	.align		4
.L_23:
        /*0028*/ 	.byte	0x03, 0x50
        /*002a*/ 	.short	0x0000


	//----- nvinfo : EIATTR_MAXREG_COUNT
	.align		4
        /*002c*/ 	.byte	0x03, 0x1b
        /*002e*/ 	.short	0x00ff


	//----- nvinfo : EIATTR_MERCURY_ISA_VERSION
	.align		4
        /*0030*/ 	.byte	0x03, 0x5f
        /*0032*/ 	.short	0x0101


	//----- nvinfo : EIATTR_VRC_CTA_INIT_COUNT
	.align		4
        /*0034*/ 	.byte	0x02, 0x4a
	.zero		1
	.zero		1


	//----- nvinfo : EIATTR_EXIT_INSTR_OFFSETS
	.align		4
        /*0038*/ 	.byte	0x04, 0x1c
        /*003a*/ 	.short	(.L_25 - .L_24)


	//   ....[0]....
.L_24:
        /*003c*/ 	.word	0x00000220


	//----- nvinfo : EIATTR_MAX_THREADS
	.align		4
.L_25:
        /*0040*/ 	.byte	0x04, 0x05
        /*0042*/ 	.short	(.L_27 - .L_26)
.L_26:
        /*0044*/ 	.word	0x00000018
        /*0048*/ 	.word	0x00000001
        /*004c*/ 	.word	0x00000001


	//----- nvinfo : EIATTR_CBANK_PARAM_SIZE
	.align		4
.L_27:
        /*0050*/ 	.byte	0x03, 0x19
        /*0052*/ 	.short	0x0010


	//----- nvinfo : EIATTR_PARAM_CBANK
	.align		4
        /*0054*/ 	.byte	0x04, 0x0a
        /*0056*/ 	.short	(.L_29 - .L_28)
	.align		4
.L_28:
        /*0058*/ 	.word	index@(.nv.constant0.default_function_kernel)
        /*005c*/ 	.short	0x0380
        /*005e*/ 	.short	0x0010


	//----- nvinfo : EIATTR_SW_WAR
	.align		4
.L_29:
        /*0060*/ 	.byte	0x04, 0x36
        /*0062*/ 	.short	(.L_31 - .L_30)
.L_30:
        /*0064*/ 	.word	0x00000008
.L_31:


//--------------------- .nv.info.default_function_kernel_2 --------------------------
	.section	.nv.info.default_function_kernel_2,"",@"SHT_CUDA_INFO"
	.sectionflags	@""
	.align	4


	//----- nvinfo : EIATTR_CUDA_API_VERSION
	.align		4
        /*0000*/ 	.byte	0x04, 0x37
        /*0002*/ 	.short	(.L_33 - .L_32)
.L_32:
        /*0004*/ 	.word	0x00000082


	//----- nvinfo : EIATTR_KPARAM_INFO
	.align		4
.L_33:
        /*0008*/ 	.byte	0x04, 0x17
        /*000a*/ 	.short	(.L_35 - .L_34)
.L_34:
        /*000c*/ 	.word	0x00000000
        /*0010*/ 	.short	0x0003
        /*0012*/ 	.short	0x0018
        /*0014*/ 	.byte	0x00, 0xf5, 0x21, 0x00


	//----- nvinfo : EIATTR_KPARAM_INFO
	.align		4
.L_35:
        /*0018*/ 	.byte	0x04, 0x17
        /*001a*/ 	.short	(.L_37 - .L_36)
.L_36:
        /*001c*/ 	.word	0x00000000
        /*0020*/ 	.short	0x0002
        /*0022*/ 	.short	0x0010
        /*0024*/ 	.byte	0x00, 0xf5, 0x21, 0x00


	//----- nvinfo : EIATTR_KPARAM_INFO
	.align		4
.L_37:
        /*0028*/ 	.byte	0x04, 0x17
        /*002a*/ 	.short	(.L_39 - .L_38)
.L_38:
        /*002c*/ 	.word	0x00000000
        /*0030*/ 	.short	0x0001
        /*0032*/ 	.short	0x0008
        /*0034*/ 	.byte	0x00, 0xf5, 0x21, 0x00


	//----- nvinfo : EIATTR_KPARAM_INFO
	.align		4
.L_39:
        /*0038*/ 	.byte	0x04, 0x17
        /*003a*/ 	.short	(.L_41 - .L_40)
.L_40:
        /*003c*/ 	.word	0x00000000
        /*0040*/ 	.short	0x0000
        /*0042*/ 	.short	0x0000
        /*0044*/ 	.byte	0x00, 0xf5, 0x21, 0x00


	//----- nvinfo : EIATTR_SPARSE_MMA_MASK
	.align		4
.L_41:
        /*0048*/ 	.byte	0x03, 0x50
        /*004a*/ 	.short	0x0000


	//----- nvinfo : EIATTR_MAXREG_COUNT
	.align		4
        /*004c*/ 	.byte	0x03, 0x1b
        /*004e*/ 	.short	0x00ff


	//----- nvinfo : EIATTR_MERCURY_ISA_VERSION
	.align		4
        /*0050*/ 	.byte	0x03, 0x5f
        /*0052*/ 	.short	0x0101


	//----- nvinfo : EIATTR_VRC_CTA_INIT_COUNT
	.align		4
        /*0054*/ 	.byte	0x02, 0x4a
	.zero		1
	.zero		1


	//----- nvinfo : EIATTR_EXIT_INSTR_OFFSETS
	.align		4
        /*0058*/ 	.byte	0x04, 0x1c
        /*005a*/ 	.short	(.L_43 - .L_42)


	//   ....[0]....
.L_42:
        /*005c*/ 	.word	0x00000070


	//   ....[1]....
        /*0060*/ 	.word	0x000001f0


	//----- nvinfo : EIATTR_MAX_THREADS
	.align		4
.L_43:
        /*0064*/ 	.byte	0x04, 0x05
        /*0066*/ 	.short	(.L_45 - .L_44)
.L_44:
        /*0068*/ 	.word	0x00000020
        /*006c*/ 	.word	0x00000001
        /*0070*/ 	.word	0x00000001


	//----- nvinfo : EIATTR_CBANK_PARAM_SIZE
	.align		4
.L_45:
        /*0074*/ 	.byte	0x03, 0x19
        /*0076*/ 	.short	0x0020


	//----- nvinfo : EIATTR_PARAM_CBANK
	.align		4
        /*0078*/ 	.byte	0x04, 0x0a
        /*007a*/ 	.short	(.L_47 - .L_46)
	.align		4
.L_46:
        /*007c*/ 	.word	index@(.nv.constant0.default_function_kernel_2)
        /*0080*/ 	.short	0x0380
        /*0082*/ 	.short	0x0020


	//----- nvinfo : EIATTR_SW_WAR
	.align		4
.L_47:
        /*0084*/ 	.byte	0x04, 0x36
        /*0086*/ 	.short	(.L_49 - .L_48)
.L_48:
        /*0088*/ 	.word	0x00000008
.L_49:


//--------------------- .nv.info.default_function_kernel_1 --------------------------
	.section	.nv.info.default_function_kernel_1,"",@"SHT_CUDA_INFO"
	.sectionflags	@""
	.align	4


	//----- nvinfo : EIATTR_CUDA_API_VERSION
	.align		4
        /*0000*/ 	.byte	0x04, 0x37
        /*0002*/ 	.short	(.L_51 - .L_50)
.L_50:
        /*0004*/ 	.word	0x00000082


	//----- nvinfo : EIATTR_KPARAM_INFO
	.align		4
.L_51:
        /*0008*/ 	.byte	0x04, 0x17
        /*000a*/ 	.short	(.L_53 - .L_52)
.L_52:
        /*000c*/ 	.word	0x00000000
        /*0010*/ 	.short	0x0002
        /*0012*/ 	.short	0x0010
        /*0014*/ 	.byte	0x00, 0xf5, 0x21, 0x00


	//----- nvinfo : EIATTR_KPARAM_INFO
	.align		4
.L_53:
        /*0018*/ 	.byte	0x04, 0x17
        /*001a*/ 	.short	(.L_55 - .L_54)
.L_54:
        /*001c*/ 	.word	0x00000000
        /*0020*/ 	.short	0x0001
        /*0022*/ 	.short	0x0008
        /*0024*/ 	.byte	0x00, 0xf5, 0x21, 0x00


	//----- nvinfo : EIATTR_KPARAM_INFO
	.align		4
.L_55:
        /*0028*/ 	.byte	0x04, 0x17
        /*002a*/ 	.short	(.L_57 - .L_56)
.L_56:
        /*002c*/ 	.word	0x00000000
        /*0030*/ 	.short	0x0000
        /*0032*/ 	.short	0x0000
        /*0034*/ 	.byte	0x00, 0xf5, 0x21, 0x00


	//----- nvinfo : EIATTR_SPARSE_MMA_MASK
	.align		4
.L_57:
        /*0038*/ 	.byte	0x03, 0x50
        /*003a*/ 	.short	0x0000


	//----- nvinfo : EIATTR_MAXREG_COUNT
	.align		4
        /*003c*/ 	.byte	0x03, 0x1b
        /*003e*/ 	.short	0x00ff


	//----- nvinfo : EIATTR_MERCURY_ISA_VERSION
	.align		4
        /*0040*/ 	.byte	0x03, 0x5f
        /*0042*/ 	.short	0x0101


	//----- nvinfo : EIATTR_VRC_CTA_INIT_COUNT
	.align		4
        /*0044*/ 	.byte	0x02, 0x4a
	.zero		1
	.zero		1


	//----- nvinfo : EIATTR_EXIT_INSTR_OFFSETS
	.align		4
        /*0048*/ 	.byte	0x04, 0x1c
        /*004a*/ 	.short	(.L_59 - .L_58)


	//   ....[0]....
.L_58:
        /*004c*/ 	.word	0x00000880


	//----- nvinfo : EIATTR_MAX_THREADS
	.align		4
.L_59:
        /*0050*/ 	.byte	0x04, 0x05
        /*0052*/ 	.short	(.L_61 - .L_60)
.L_60:
        /*0054*/ 	.word	0x00000008
        /*0058*/ 	.word	0x00000001
        /*005c*/ 	.word	0x00000001


	//----- nvinfo : EIATTR_CBANK_PARAM_SIZE
	.align		4
.L_61:
        /*0060*/ 	.byte	0x03, 0x19
        /*0062*/ 	.short	0x0018


	//----- nvinfo : EIATTR_PARAM_CBANK
	.align		4
        /*0064*/ 	.byte	0x04, 0x0a
        /*0066*/ 	.short	(.L_63 - .L_62)
	.align		4
.L_62:
        /*0068*/ 	.word	index@(.nv.constant0.default_function_kernel_1)
        /*006c*/ 	.short	0x0380
        /*006e*/ 	.short	0x0018


	//----- nvinfo : EIATTR_SW_WAR
	.align		4
.L_63:
        /*0070*/ 	.byte	0x04, 0x36
        /*0072*/ 	.short	(.L_65 - .L_64)
.L_64:
        /*0074*/ 	.word	0x00000008
.L_65:


//--------------------- .nv.callgraph             --------------------------
	.section	.nv.callgraph,"",@"SHT_CUDA_CALLGRAPH"
	.align	4
	.sectionentsize	8
	.align		4
        /*0000*/ 	.word	0x00000000
	.align		4
        /*0004*/ 	.word	0xffffffff
	.align		4
        /*0008*/ 	.word	0x00000000
	.align		4
        /*000c*/ 	.word	0xfffffffe
	.align		4
        /*0010*/ 	.word	0x00000000
	.align		4
        /*0014*/ 	.word	0xfffffffd
	.align		4
        /*0018*/ 	.word	0x00000000
	.align		4
        /*001c*/ 	.word	0xfffffffc


//--------------------- .text.default_function_kernel --------------------------
	.section	.text.default_function_kernel,"ax",@progbits
	.align	128
        .global         default_function_kernel
        .type           default_function_kernel,@function
        .size           default_function_kernel,(.L_x_3 - default_function_kernel)
        .other          default_function_kernel,@"STO_CUDA_ENTRY STV_DEFAULT"
default_function_kernel:
.text.default_function_kernel:
[----:B------:R-:W-:Y:S01]  /*0000*/  LDC R1, c[0x0][0x37c] ;  /* 0x0000df00ff017b82 */ /* 0x000fe20000000800 */
[----:B------:R-:W0:Y:S07]  /*0010*/  S2R R7, SR_CTAID.X ;  /* 0x0000000000077919 */ /* 0x000e2e0000002500 */
[----:B------:R-:W1:Y:S01]  /*0020*/  LDC.64 R4, c[0x0][0x388] ;  /* 0x0000e200ff047b82 */ /* 0x000e620000000a00 */
[----:B------:R-:W2:Y:S01]  /*0030*/  LDCU.64 UR4, c[0x0][0x358] ;  /* 0x00006b00ff0477ac */ /* 0x000ea20008000a00 */
[----:B------:R-:W0:Y:S02]  /*0040*/  S2R R0, SR_TID.X ;  /* 0x0000000000007919 */ /* 0x000e240000002100 */
[----:B0-----:R-:W-:-:S04]  /*0050*/  IMAD R7, R7, 0x18, R0 ;  /* 0x0000001807077824 */ /* 0x001fc800078e0200 */
[----:B------:R-:W-:-:S04]  /*0060*/  IMAD R3, R7, 0xf, RZ ;  /* 0x0000000f07037824 */ /* 0x000fc800078e02ff */
[----:B-1----:R-:W-:-:S05]  /*0070*/  IMAD.WIDE.U32 R4, R3, 0x4, R4 ;  /* 0x0000000403047825 */ /* 0x002fca00078e0004 */
[----:B--2---:R-:W2:Y:S04]  /*0080*/  LDG.E.CONSTANT R0, desc[UR4][R4.64] ;  /* 0x0000000404007981 */ /* 0x004ea8000c1e9900 */
[----:B------:R-:W2:Y:S04]  /*0090*/  LDG.E.CONSTANT R3, desc[UR4][R4.64+0x4] ;  /* 0x0000040404037981 */ /* 0x000ea8000c1e9900 */
[----:B------:R-:W3:Y:S04]  /*00a0*/  LDG.E.CONSTANT R9, desc[UR4][R4.64+0x8] ;  /* 0x0000080404097981 */ /* 0x000ee8000c1e9900 */
[----:B------:R-:W3:Y:S04]  /*00b0*/  LDG.E.CONSTANT R6, desc[UR4][R4.64+0xc] ;  /* 0x00000c0404067981 */ /* 0x000ee8000c1e9900 */
[----:B------:R-:W4:Y:S04]  /*00c0*/  LDG.E.CONSTANT R11, desc[UR4][R4.64+0x10] ;  /* 0x00001004040b7981 */ /* 0x000f28000c1e9900 */
[----:B------:R-:W4:Y:S04]  /*00d0*/  LDG.E.CONSTANT R8, desc[UR4][R4.64+0x14] ;  /* 0x0000140404087981 */ /* 0x000f28000c1e9900 */
[----:B------:R-:W5:Y:S04]  /*00e0*/  LDG.E.CONSTANT R13, desc[UR4][R4.64+0x18] ;  /* 0x00001804040d7981 */ /* 0x000f68000c1e9900 */
[----:B------:R-:W5:Y:S04]  /*00f0*/  LDG.E.CONSTANT R10, desc[UR4][R4.64+0x1c] ;  /* 0x00001c04040a7981 */ /* 0x000f68000c1e9900 */
[----:B------:R-:W5:Y:S04]  /*0100*/  LDG.E.CONSTANT R15, desc[UR4][R4.64+0x20] ;  /* 0x00002004040f7981 */ /* 0x000f68000c1e9900 */
[----:B------:R-:W5:Y:S04]  /*0110*/  LDG.E.CONSTANT R12, desc[UR4][R4.64+0x24] ;  /* 0x00002404040c7981 */ /* 0x000f68000c1e9900 */
[----:B------:R-:W5:Y:S04]  /*0120*/  LDG.E.CONSTANT R17, desc[UR4][R4.64+0x28] ;  /* 0x0000280404117981 */ /* 0x000f68000c1e9900 */
[----:B------:R-:W5:Y:S04]  /*0130*/  LDG.E.CONSTANT R14, desc[UR4][R4.64+0x2c] ;  /* 0x00002c04040e7981 */ /* 0x000f68000c1e9900 */
[----:B------:R-:W5:Y:S04]  /*0140*/  LDG.E.CONSTANT R19, desc[UR4][R4.64+0x30] ;  /* 0x0000300404137981 */ /* 0x000f68000c1e9900 */
[----:B------:R-:W5:Y:S04]  /*0150*/  LDG.E.CONSTANT R16, desc[UR4][R4.64+0x34] ;  /* 0x0000340404107981 */ /* 0x000f68000c1e9900 */
[----:B------:R-:W5:Y:S01]  /*0160*/  LDG.E.CONSTANT R21, desc[UR4][R4.64+0x38] ;  /* 0x0000380404157981 */ /* 0x000f62000c1e9900 */
[----:B--2---:R-:W-:-:S02]  /*0170*/  FMNMX3 R0, R0, -3.40282306073709652508e+38, R3, !PT ;  /* 0xff7ffffd00007876 */ /* 0x004fc40007800003 */
[----:B------:R-:W0:Y:S02]  /*0180*/  LDC.64 R2, c[0x0][0x380] ;  /* 0x0000e000ff027b82 */ /* 0x000e240000000a00 */
[----:B---3--:R-:W-:-:S04]  /*0190*/  FMNMX3 R0, R0, R9, R6, !PT ;  /* 0x0000000900007276 */ /* 0x008fc80007800006 */
[----:B----4-:R-:W-:-:S04]  /*01a0*/  FMNMX3 R0, R0, R11, R8, !PT ;  /* 0x0000000b00007276 */ /* 0x010fc80007800008 */
[----:B-----5:R-:W-:Y:S01]  /*01b0*/  FMNMX3 R0, R0, R13, R10, !PT ;  /* 0x0000000d00007276 */ /* 0x020fe2000780000a */
[----:B0-----:R-:W-:-:S03]  /*01c0*/  IMAD.WIDE.U32 R2, R7, 0x4, R2 ;  /* 0x0000000407027825 */ /* 0x001fc600078e0002 */
[----:B------:R-:W-:-:S04]  /*01d0*/  FMNMX3 R0, R0, R15, R12, !PT ;  /* 0x0000000f00007276 */ /* 0x000fc8000780000c */
[----:B------:R-:W-:-:S04]  /*01e0*/  FMNMX3 R0, R0, R17, R14, !PT ;  /* 0x0000001100007276 */ /* 0x000fc8000780000e */
[----:B------:R-:W-:-:S04]  /*01f0*/  FMNMX3 R0, R0, R19, R16, !PT ;  /* 0x0000001300007276 */ /* 0x000fc80007800010 */
[----:B------:R-:W-:-:S05]  /*0200*/  FMNMX R21, R0, R21, !PT ;  /* 0x0000001500157209 */ /* 0x000fca0007800000 */
[----:B------:R-:W-:Y:S01]  /*0210*/  STG.E desc[UR4][R2.64], R21 ;  /* 0x0000001502007986 */ /* 0x000fe2000c101904 */
[----:B------:R-:W-:Y:S05]  /*0220*/  EXIT ;  /* 0x000000000000794d */ /* 0x000fea0003800000 */
.L_x_0:
[----:B------:R-:W-:-:S00]  /*0230*/  BRA `(.L_x_0) ;  /* 0xfffffffc00fc7947 */ /* 0x000fc0000383ffff */
[----:B------:R-:W-:-:S00]  /*0240*/  NOP ;  /* 0x0000000000007918 */ /* 0x000fc00000000000 */
        /* <DEDUP_REMOVED lines=11> */
.L_x_3:


//--------------------- .text.default_function_kernel_2 --------------------------
	.section	.text.default_function_kernel_2,"ax",@progbits
	.align	128
        .global         default_function_kernel_2
        .type           default_function_kernel_2,@function
        .size           default_function_kernel_2,(.L_x_4 - default_function_kernel_2)
        .other          default_function_kernel_2,@"STO_CUDA_ENTRY STV_DEFAULT"
default_function_kernel_2:
.text.default_function_kernel_2:
[----:B------:R-:W-:Y:S01]  /*0000*/  LDC R1, c[0x0][0x37c] ;  /* 0x0000df00ff017b82 */ /* 0x000fe20000000800 */
[----:B------:R-:W0:Y:S07]  /*0010*/  S2R R11, SR_TID.X ;  /* 0x00000000000b7919 */ /* 0x000e2e0000002100 */
[----:B------:R-:W1:Y:S02]  /*0020*/  S2UR UR6, SR_CTAID.X ;  /* 0x00000000000679c3 */ /* 0x000e640000002500 */
[----:B-1----:R-:W-:Y:S01]  /*0030*/  USHF.L.U32 UR4, UR6, 0x2, URZ ;  /* 0x0000000206047899 */ /* 0x002fe200080006ff */
[----:B0-----:R-:W-:-:S05]  /*0040*/  SHF.R.U32.HI R0, RZ, 0x3, R11 ;  /* 0x00000003ff007819 */ /* 0x001fca000001160b */
[----:B------:R-:W-:-:S04]  /*0050*/  LOP3.LUT R0, R0, UR4, RZ, 0xfc, !PT ;  /* 0x0000000400007c12 */ /* 0x000fc8000f8efcff */
[----:B------:R-:W-:-:S13]  /*0060*/  ISETP.GT.U32.AND P0, PT, R0, 0x2a2, PT ;  /* 0x000002a20000780c */ /* 0x000fda0003f04070 */
[----:B------:R-:W-:Y:S05]  /*0070*/  @P0 EXIT ;  /* 0x000000000000094d */ /* 0x000fea0003800000 */
[----:B------:R-:W0:Y:S01]  /*0080*/  LDC.64 R6, c[0x0][0x390] ;  /* 0x0000e400ff067b82 */ /* 0x000e220000000a00 */
[----:B------:R-:W-:-:S06]  /*0090*/  USHF.L.U32 UR4, UR6, 0x5, URZ ;  /* 0x0000000506047899 */ /* 0x000fcc00080006ff */
[----:B------:R-:W-:Y:S01]  /*00a0*/  LOP3.LUT R11, R11, UR4, RZ, 0xfc, !PT ;  /* 0x000000040b0b7c12 */ /* 0x000fe2000f8efcff */
[----:B------:R-:W1:Y:S04]  /*00b0*/  LDC.64 R2, c[0x0][0x398] ;  /* 0x0000e600ff027b82 */ /* 0x000e680000000a00 */
[----:B------:R-:W2:Y:S01]  /*00c0*/  LDCU.64 UR4, c[0x0][0x358] ;  /* 0x00006b00ff0477ac */ /* 0x000ea20008000a00 */
[----:B------:R-:W-:-:S03]  /*00d0*/  IMAD.HI.U32 R0, R11, -0x77777777, RZ ;  /* 0x888888890b007827 */ /* 0x000fc600078e00ff */
[----:B------:R-:W3:Y:S02]  /*00e0*/  LDC.64 R4, c[0x0][0x380] ;  /* 0x0000e000ff047b82 */ /* 0x000ee40000000a00 */
[----:B------:R-:W-:-:S05]  /*00f0*/  SHF.R.U32.HI R9, RZ, 0x3, R0 ;  /* 0x00000003ff097819 */ /* 0x000fca0000011600 */
[----:B0-----:R-:W-:-:S05]  /*0100*/  IMAD.WIDE.U32 R6, R9, 0x4, R6 ;  /* 0x0000000409067825 */ /* 0x001fca00078e0006 */
[----:B--2---:R0:W2:Y:S01]  /*0110*/  LDG.E.CONSTANT R10, desc[UR4][R6.64] ;  /* 0x00000004060a7981 */ /* 0x0040a2000c1e9900 */
[----:B-1----:R-:W-:-:S06]  /*0120*/  IMAD.WIDE.U32 R2, R11, 0x4, R2 ;  /* 0x000000040b027825 */ /* 0x002fcc00078e0002 */
[----:B------:R-:W4:Y:S01]  /*0130*/  LDG.E.CONSTANT R2, desc[UR4][R2.64] ;  /* 0x0000000402027981 */ /* 0x000f22000c1e9900 */
[----:B---3--:R-:W-:Y:S02]  /*0140*/  IMAD.WIDE.U32 R4, R9, 0x4, R4 ;  /* 0x0000000409047825 */ /* 0x008fe400078e0004 */
[----:B------:R-:W0:Y:S04]  /*0150*/  LDC.64 R8, c[0x0][0x388] ;  /* 0x0000e200ff087b82 */ /* 0x000e280000000a00 */
[----:B------:R-:W4:Y:S01]  /*0160*/  LDG.E.CONSTANT R5, desc[UR4][R4.64] ;  /* 0x0000000404057981 */ /* 0x000f22000c1e9900 */
[----:B0-----:R-:W-:Y:S01]  /*0170*/  IMAD.WIDE.U32 R6, R11, 0x4, R8 ;  /* 0x000000040b067825 */ /* 0x001fe200078e0008 */
[----:B--2---:R-:W-:-:S13]  /*0180*/  FSETP.GEU.AND P0, PT, |R10|, 1.175494350822287508e-38, PT ;  /* 0x008000000a00780b */ /* 0x004fda0003f0e200 */
[----:B------:R-:W-:-:S04]  /*0190*/  @!P0 FMUL R10, R10, 16777216 ;  /* 0x4b8000000a0a8820 */ /* 0x000fc80000400000 */
[----:B------:R-:W0:Y:S01]  /*01a0*/  MUFU.LG2 R13, R10 ;  /* 0x0000000a000d7308 */ /* 0x000e220000000c00 */
[----:B----4-:R-:W-:Y:S01]  /*01b0*/  FADD R0, R2, -R5 ;  /* 0x8000000502007221 */ /* 0x010fe20000000000 */
[----:B0-----:R-:W-:-:S04]  /*01c0*/  @!P0 FADD R13, R13, -24 ;  /* 0xc1c000000d0d8421 */ /* 0x001fc80000000000 */
[----:B------:R-:W-:-:S05]  /*01d0*/  FFMA R13, R13, -0.69314718246459960938, R0 ;  /* 0xbf3172180d0d7823 */ /* 0x000fca0000000000 */
[----:B------:R-:W-:Y:S01]  /*01e0*/  STG.E desc[UR4][R6.64], R13 ;  /* 0x0000000d06007986 */ /* 0x000fe2000c101904 */
[----:B------:R-:W-:Y:S05]  /*01f0*/  EXIT ;  /* 0x000000000000794d */ /* 0x000fea0003800000 */
.L_x_1:
        /* <DEDUP_REMOVED lines=16> */
.L_x_4:


//--------------------- .text.default_function_kernel_1 --------------------------
	.section	.text.default_function_kernel_1,"ax",@progbits
	.align	128
        .global         default_function_kernel_1
        .type           default_function_kernel_1,@function
        .size           default_function_kernel_1,(.L_x_5 - default_function_kernel_1)
        .other          default_function_kernel_1,@"STO_CUDA_ENTRY STV_DEFAULT"
default_function_kernel_1:
.text.default_function_kernel_1:
[----:B------:R-:W-:Y:S01]  /*0000*/  LDC R1, c[0x0][0x37c] ;  /* 0x0000df00ff017b82 */ /* 0x000fe20000000800 */
[----:B------:R-:W0:Y:S07]  /*0010*/  S2R R6, SR_CTAID.X ;  /* 0x0000000000067919 */ /* 0x000e2e0000002500 */
[----:B------:R-:W1:Y:S01]  /*0020*/  LDC.64 R2, c[0x0][0x380] ;  /* 0x0000e000ff027b82 */ /* 0x000e620000000a00 */
[----:B------:R-:W2:Y:S01]  /*0030*/  LDCU.64 UR4, c[0x0][0x358] ;  /* 0x00006b00ff0477ac */ /* 0x000ea20008000a00 */
[----:B------:R-:W3:Y:S06]  /*0040*/  S2R R7, SR_TID.X ;  /* 0x0000000000077919 */ /* 0x000eec0000002100 */
[----:B------:R-:W4:Y:S01]  /*0050*/  LDC.64 R4, c[0x0][0x390] ;  /* 0x0000e400ff047b82 */ /* 0x000f220000000a00 */
[----:B0-----:R-:W-:-:S02]  /*0060*/  SHF.L.U32 R0, R6, 0x3, RZ ;  /* 0x0000000306007819 */ /* 0x001fc400000006ff */
[-C--:B---3--:R-:W-:Y:S02]  /*0070*/  LEA R6, R6, R7.reuse, 0x3 ;  /* 0x0000000706067211 */ /* 0x088fe400078e18ff */
[----:B------:R-:W-:Y:S02]  /*0080*/  LOP3.LUT R0, R0, R7, RZ, 0xfc, !PT ;  /* 0x0000000700007212 */ /* 0x000fe400078efcff */
[----:B------:R-:W-:-:S03]  /*0090*/  LEA R7, R6, -R6, 0x4 ;  /* 0x8000000606077211 */ /* 0x000fc600078e20ff */
[----:B-1----:R-:W-:-:S04]  /*00a0*/  IMAD.WIDE.U32 R2, R0, 0x4, R2 ;  /* 0x0000000400027825 */ /* 0x002fc800078e0002 */
[----:B----4-:R-:W-:Y:S02]  /*00b0*/  IMAD.WIDE.U32 R4, R7, 0x4, R4 ;  /* 0x0000000407047825 */ /* 0x010fe400078e0004 */
[----:B--2---:R-:W2:Y:S04]  /*00c0*/  LDG.E.CONSTANT R2, desc[UR4][R2.64] ;  /* 0x0000000402027981 */ /* 0x004ea8000c1e9900 */
[----:B------:R-:W2:Y:S04]  /*00d0*/  LDG.E.CONSTANT R7, desc[UR4][R4.64] ;  /* 0x0000000404077981 */ /* 0x000ea8000c1e9900 */
[----:B------:R-:W3:Y:S04]  /*00e0*/  LDG.E.CONSTANT R9, desc[UR4][R4.64+0x4] ;  /* 0x0000040404097981 */ /* 0x000ee8000c1e9900 */
        /* <DEDUP_REMOVED lines=12> */
[----:B------:R0:W5:Y:S01]  /*01b0*/  LDG.E.CONSTANT R33, desc[UR4][R4.64+0x38] ;  /* 0x0000380404217981 */ /* 0x000162000c1e9900 */
[----:B--2---:R-:W-:-:S04]  /*01c0*/  FADD R7, -R2, R7 ;  /* 0x0000000702077221 */ /* 0x004fc80000000100 */
[----:B------:R-:W-:Y:S01]  /*01d0*/  FMUL R7, R7, 1.4426950216293334961 ;  /* 0x3fb8aa3b07077820 */ /* 0x000fe20000400000 */
[C---:B---3--:R-:W-:Y:S01]  /*01e0*/  FADD R9, -R2.reuse, R9 ;  /* 0x0000000902097221 */ /* 0x048fe20000000100 */
[----:B----4-:R-:W-:-:S03]  /*01f0*/  FADD R11, -R2, R11 ;  /* 0x0000000b020b7221 */ /* 0x010fc60000000100 */
[----:B------:R-:W-:Y:S01]  /*0200*/  FSETP.GEU.AND P3, PT, R7, -126, PT ;  /* 0xc2fc00000700780b */ /* 0x000fe20003f6e000 */
[----:B------:R-:W-:Y:S01]  /*0210*/  FMUL R9, R9, 1.4426950216293334961 ;  /* 0x3fb8aa3b09097820 */ /* 0x000fe20000400000 */
[----:B------:R-:W-:Y:S01]  /*0220*/  FMUL R11, R11, 1.4426950216293334961 ;  /* 0x3fb8aa3b0b0b7820 */ /* 0x000fe20000400000 */
[----:B-----5:R-:W-:-:S03]  /*0230*/  FADD R13, -R2, R13 ;  /* 0x0000000d020d7221 */ /* 0x020fc60000000100 */
[----:B------:R-:W-:Y:S01]  /*0240*/  FSETP.GEU.AND P4, PT, R9, -126, PT ;  /* 0xc2fc00000900780b */ /* 0x000fe20003f8e000 */
[C---:B------:R-:W-:Y:S01]  /*0250*/  FADD R15, -R2.reuse, R15 ;  /* 0x0000000f020f7221 */ /* 0x040fe20000000100 */
[----:B------:R-:W-:Y:S01]  /*0260*/  FMUL R13, R13, 1.4426950216293334961 ;  /* 0x3fb8aa3b0d0d7820 */ /* 0x000fe20000400000 */
[----:B------:R-:W-:Y:S02]  /*0270*/  FSETP.GEU.AND P5, PT, R11, -126, PT ;  /* 0xc2fc00000b00780b */ /* 0x000fe40003fae000 */
[----:B------:R-:W-:Y:S01]  /*0280*/  FMUL R15, R15, 1.4426950216293334961 ;  /* 0x3fb8aa3b0f0f7820 */ /* 0x000fe20000400000 */
[C---:B------:R-:W-:Y:S01]  /*0290*/  FADD R17, -R2.reuse, R17 ;  /* 0x0000001102117221 */ /* 0x040fe20000000100 */
[----:B------:R-:W-:Y:S01]  /*02a0*/  @!P3 FMUL R7, R7, 0.5 ;  /* 0x3f0000000707b820 */ /* 0x000fe20000400000 */
[----:B------:R-:W-:Y:S01]  /*02b0*/  FSETP.GEU.AND P6, PT, R13, -126, PT ;  /* 0xc2fc00000d00780b */ /* 0x000fe20003fce000 */
[----:B------:R-:W-:Y:S01]  /*02c0*/  FADD R19, -R2, R19 ;  /* 0x0000001302137221 */ /* 0x000fe20000000100 */
[----:B------:R-:W-:Y:S01]  /*02d0*/  FMUL R17, R17, 1.4426950216293334961 ;  /* 0x3fb8aa3b11117820 */ /* 0x000fe20000400000 */
[----:B------:R-:W-:-:S02]  /*02e0*/  FSETP.GEU.AND P0, PT, R15, -126, PT ;  /* 0xc2fc00000f00780b */ /* 0x000fc40003f0e000 */
[----:B------:R-:W1:Y:S01]  /*02f0*/  MUFU.EX2 R7, R7 ;  /* 0x0000000700077308 */ /* 0x000e620000000800 */
[----:B------:R-:W-:Y:S01]  /*0300*/  @!P4 FMUL R9, R9, 0.5 ;  /* 0x3f0000000909c820 */ /* 0x000fe20000400000 */
[----:B------:R-:W-:Y:S01]  /*0310*/  FMUL R19, R19, 1.4426950216293334961 ;  /* 0x3fb8aa3b13137820 */ /* 0x000fe20000400000 */
[C---:B------:R-:W-:Y:S01]  /*0320*/  FADD R21, -R2.reuse, R21 ;  /* 0x0000001502157221 */ /* 0x040fe20000000100 */
[----:B------:R-:W-:Y:S01]  /*0330*/  FSETP.GEU.AND P1, PT, R17, -126, PT ;  /* 0xc2fc00001100780b */ /* 0x000fe20003f2e000 */
[----:B------:R-:W-:Y:S01]  /*0340*/  @!P5 FMUL R11, R11, 0.5 ;  /* 0x3f0000000b0bd820 */ /* 0x000fe20000400000 */
[C---:B------:R-:W-:Y:S01]  /*0350*/  FADD R23, -R2.reuse, R23 ;  /* 0x0000001702177221 */ /* 0x040fe20000000100 */
[----:B------:R-:W-:Y:S01]  /*0360*/  FMUL R21, R21, 1.4426950216293334961 ;  /* 0x3fb8aa3b15157820 */ /* 0x000fe20000400000 */
[----:B0-----:R-:W0:Y:S01]  /*0370*/  MUFU.EX2 R4, R9 ;  /* 0x0000000900047308 */ /* 0x001e220000000800 */
[----:B------:R-:W-:Y:S01]  /*0380*/  FSETP.GEU.AND P2, PT, R19, -126, PT ;  /* 0xc2fc00001300780b */ /* 0x000fe20003f4e000 */
[----:B------:R-:W-:Y:S01]  /*0390*/  @!P6 FMUL R13, R13, 0.5 ;  /* 0x3f0000000d0de820 */ /* 0x000fe20000400000 */
[----:B------:R-:W-:Y:S01]  /*03a0*/  @!P0 FMUL R15, R15, 0.5 ;  /* 0x3f0000000f0f8820 */ /* 0x000fe20000400000 */
[----:B------:R-:W-:Y:S01]  /*03b0*/  FMUL R23, R23, 1.4426950216293334961 ;  /* 0x3fb8aa3b17177820 */ /* 0x000fe20000400000 */
[C---:B------:R-:W-:Y:S01]  /*03c0*/  FADD R25, -R2.reuse, R25 ;  /* 0x0000001902197221 */ /* 0x040fe20000000100 */
[----:B------:R-:W-:-:S02]  /*03d0*/  FADD R3, -R2, R3 ;  /* 0x0000000302037221 */ /* 0x000fc40000000100 */
[----:B------:R-:W2:Y:S01]  /*03e0*/  MUFU.EX2 R6, R11 ;  /* 0x0000000b00067308 */ /* 0x000ea20000000800 */
[----:B-1----:R-:W-:Y:S01]  /*03f0*/  @!P3 FMUL R7, R7, R7 ;  /* 0x000000070707b220 */ /* 0x002fe20000400000 */
[----:B------:R-:W-:Y:S01]  /*0400*/  FSETP.GEU.AND P3, PT, R21, -126, PT ;  /* 0xc2fc00001500780b */ /* 0x000fe20003f6e000 */
[----:B------:R-:W-:Y:S01]  /*0410*/  @!P1 FMUL R17, R17, 0.5 ;  /* 0x3f00000011119820 */ /* 0x000fe20000400000 */
[----:B------:R-:W-:Y:S01]  /*0420*/  FMUL R25, R25, 1.4426950216293334961 ;  /* 0x3fb8aa3b19197820 */ /* 0x000fe20000400000 */
[----:B------:R-:W-:Y:S01]  /*0430*/  FMUL R3, R3, 1.4426950216293334961 ;  /* 0x3fb8aa3b03037820 */ /* 0x000fe20000400000 */
[----:B------:R-:W-:Y:S01]  /*0440*/  @!P2 FMUL R19, R19, 0.5 ;  /* 0x3f0000001313a820 */ /* 0x000fe20000400000 */
[----:B------:R-:W-:Y:S01]  /*0450*/  FADD R27, -R2, R27 ;  /* 0x0000001b021b7221 */ /* 0x000fe20000000100 */
[----:B------:R-:W1:Y:S01]  /*0460*/  MUFU.EX2 R8, R13 ;  /* 0x0000000d00087308 */ /* 0x000e620000000800 */
[----:B0-----:R-:W-:Y:S01]  /*0470*/  @!P4 FMUL R4, R4, R4 ;  /* 0x000000040404c220 */ /* 0x001fe20000400000 */
[----:B------:R-:W-:Y:S01]  /*0480*/  FSETP.GEU.AND P4, PT, R23, -126, PT ;  /* 0xc2fc00001700780b */ /* 0x000fe20003f8e000 */
[----:B------:R-:W-:Y:S01]  /*0490*/  FADD R7, RZ, R7 ;  /* 0x00000007ff077221 */ /* 0x000fe20000000000 */
[C---:B------:R-:W-:Y:S01]  /*04a0*/  FADD R29, -R2.reuse, R29 ;  /* 0x0000001d021d7221 */ /* 0x040fe20000000100 */
[----:B------:R-:W-:Y:S01]  /*04b0*/  FMUL R27, R27, 1.4426950216293334961 ;  /* 0x3fb8aa3b1b1b7820 */ /* 0x000fe20000400000 */
[----:B------:R-:W-:Y:S01]  /*04c0*/  FADD R31, -R2, R31 ;  /* 0x0000001f021f7221 */ /* 0x000fe20000000100 */
[----:B------:R-:W-:Y:S01]  /*04d0*/  @!P3 FMUL R21, R21, 0.5 ;  /* 0x3f0000001515b820 */ /* 0x000fe20000400000 */
[----:B------:R-:W0:Y:S01]  /*04e0*/  MUFU.EX2 R10, R15 ;  /* 0x0000000f000a7308 */ /* 0x000e220000000800 */
[----:B--2---:R-:W-:Y:S01]  /*04f0*/  @!P5 FMUL R6, R6, R6 ;  /* 0x000000060606d220 */ /* 0x004fe20000400000 */
[----:B------:R-:W-:Y:S01]  /*0500*/  FSETP.GEU.AND P5, PT, R25, -126, PT ;  /* 0xc2fc00001900780b */ /* 0x000fe20003fae000 */
[----:B------:R-:W-:Y:S01]  /*0510*/  FADD R7, R7, R4 ;  /* 0x0000000407077221 */ /* 0x000fe20000000000 */
[----:B------:R-:W-:Y:S01]  /*0520*/  FMUL R29, R29, 1.4426950216293334961 ;  /* 0x3fb8aa3b1d1d7820 */ /* 0x000fe20000400000 */
[----:B------:R-:W-:Y:S01]  /*0530*/  FMUL R31, R31, 1.4426950216293334961 ;  /* 0x3fb8aa3b1f1f7820 */ /* 0x000fe20000400000 */
[----:B------:R-:W-:Y:S01]  /*0540*/  FADD R33, -R2, R33 ;  /* 0x0000002102217221 */ /* 0x000fe20000000100 */
[----:B------:R-:W-:Y:S01]  /*0550*/  @!P4 FMUL R23, R23, 0.5 ;  /* 0x3f0000001717c820 */ /* 0x000fe20000400000 */
[----:B------:R-:W2:Y:S01]  /*0560*/  MUFU.EX2 R12, R17 ;  /* 0x00000011000c7308 */ /* 0x000ea20000000800 */
[----:B-1----:R-:W-:Y:S01]  /*0570*/  @!P6 FMUL R8, R8, R8 ;  /* 0x000000080808e220 */ /* 0x002fe20000400000 */
[----:B------:R-:W-:Y:S01]  /*0580*/  FSETP.GEU.AND P6, PT, R3, -126, PT ;  /* 0xc2fc00000300780b */ /* 0x000fe20003fce000 */
[----:B------:R-:W-:Y:S01]  /*0590*/  FADD R7, R7, R6 ;  /* 0x0000000607077221 */ /* 0x000fe20000000000 */
[----:B------:R-:W-:-:S03]  /*05a0*/  FMUL R33, R33, 1.4426950216293334961 ;  /* 0x3fb8aa3b21217820 */ /* 0x000fc60000400000 */
[----:B------:R-:W-:Y:S01]  /*05b0*/  @!P5 FMUL R25, R25, 0.5 ;  /* 0x3f0000001919d820 */ /* 0x000fe20000400000 */
[----:B------:R-:W1:Y:S01]  /*05c0*/  MUFU.EX2 R14, R19 ;  /* 0x00000013000e7308 */ /* 0x000e620000000800 */
[----:B0-----:R-:W-:Y:S01]  /*05d0*/  @!P0 FMUL R10, R10, R10 ;  /* 0x0000000a0a0a8220 */ /* 0x001fe20000400000 */
[----:B------:R-:W-:Y:S01]  /*05e0*/  FSETP.GEU.AND P0, PT, R27, -126, PT ;  /* 0xc2fc00001b00780b */ /* 0x000fe20003f0e000 */
[----:B------:R-:W-:-:S04]  /*05f0*/  FADD R7, R7, R8 ;  /* 0x0000000807077221 */ /* 0x000fc80000000000 */
[----:B------:R-:W-:Y:S01]  /*0600*/  @!P6 FMUL R3, R3, 0.5 ;  /* 0x3f0000000303e820 */ /* 0x000fe20000400000 */
[----:B------:R-:W0:Y:S01]  /*0610*/  MUFU.EX2 R16, R21 ;  /* 0x0000001500107308 */ /* 0x000e220000000800 */
[----:B--2---:R-:W-:Y:S01]  /*0620*/  @!P1 FMUL R12, R12, R12 ;  /* 0x0000000c0c0c9220 */ /* 0x004fe20000400000 */
[----:B------:R-:W-:Y:S01]  /*0630*/  FSETP.GEU.AND P1, PT, R29, -126, PT ;  /* 0xc2fc00001d00780b */ /* 0x000fe20003f2e000 */
[----:B------:R-:W-:-:S04]  /*0640*/  FADD R7, R7, R10 ;  /* 0x0000000a07077221 */ /* 0x000fc80000000000 */
[----:B------:R-:W-:Y:S01]  /*0650*/  @!P0 FMUL R27, R27, 0.5 ;  /* 0x3f0000001b1b8820 */ /* 0x000fe20000400000 */
[----:B------:R-:W2:Y:S01]  /*0660*/  MUFU.EX2 R4, R23 ;  /* 0x0000001700047308 */ /* 0x000ea20000000800 */
[----:B-1----:R-:W-:Y:S01]  /*0670*/  @!P2 FMUL R14, R14, R14 ;  /* 0x0000000e0e0ea220 */ /* 0x002fe20000400000 */
[----:B------:R-:W-:Y:S01]  /*0680*/  FSETP.GEU.AND P2, PT, R31, -126, PT ;  /* 0xc2fc00001f00780b */ /* 0x000fe20003f4e000 */
[----:B------:R-:W-:-:S04]  /*0690*/  FADD R7, R7, R12 ;  /* 0x0000000c07077221 */ /* 0x000fc80000000000 */
[----:B------:R-:W-:Y:S01]  /*06a0*/  @!P1 FMUL R29, R29, 0.5 ;  /* 0x3f0000001d1d9820 */ /* 0x000fe20000400000 */
[----:B------:R-:W1:Y:S01]  /*06b0*/  MUFU.EX2 R6, R25 ;  /* 0x0000001900067308 */ /* 0x000e620000000800 */
[----:B0-----:R-:W-:Y:S01]  /*06c0*/  @!P3 FMUL R16, R16, R16 ;  /* 0x000000101010b220 */ /* 0x001fe20000400000 */
[----:B------:R-:W-:Y:S01]  /*06d0*/  FSETP.GEU.AND P3, PT, R33, -126, PT ;  /* 0xc2fc00002100780b */ /* 0x000fe20003f6e000 */
[----:B------:R-:W-:-:S04]  /*06e0*/  FADD R7, R7, R14 ;  /* 0x0000000e07077221 */ /* 0x000fc80000000000 */
[----:B------:R-:W-:Y:S01]  /*06f0*/  @!P2 FMUL R31, R31, 0.5 ;  /* 0x3f0000001f1fa820 */ /* 0x000fe20000400000 */
[----:B------:R0:W3:Y:S01]  /*0700*/  MUFU.EX2 R8, R3 ;  /* 0x0000000300087308 */ /* 0x0000e20000000800 */
[----:B------:R-:W-:Y:S01]  /*0710*/  FADD R7, R7, R16 ;  /* 0x0000001007077221 */ /* 0x000fe20000000000 */
[----:B--2---:R-:W-:-:S04]  /*0720*/  @!P4 FMUL R4, R4, R4 ;  /* 0x000000040404c220 */ /* 0x004fc80000400000 */
[----:B------:R-:W-:Y:S01]  /*0730*/  FADD R7, R7, R4 ;  /* 0x0000000407077221 */ /* 0x000fe20000000000 */
[----:B------:R-:W-:Y:S01]  /*0740*/  @!P3 FMUL R33, R33, 0.5 ;  /* 0x3f0000002121b820 */ /* 0x000fe20000400000 */
[----:B------:R-:W2:Y:S01]  /*0750*/  MUFU.EX2 R10, R27 ;  /* 0x0000001b000a7308 */ /* 0x000ea20000000800 */
[----:B-1----:R-:W-:Y:S01]  /*0760*/  @!P5 FMUL R6, R6, R6 ;  /* 0x000000060606d220 */ /* 0x002fe20000400000 */
[----:B0-----:R-:W0:Y:S03]  /*0770*/  LDC.64 R2, c[0x0][0x388] ;  /* 0x0000e200ff027b82 */ /* 0x001e260000000a00 */
[----:B------:R-:W-:-:S03]  /*0780*/  FADD R7, R7, R6 ;  /* 0x0000000607077221 */ /* 0x000fc60000000000 */
[----:B------:R-:W1:Y:S01]  /*0790*/  MUFU.EX2 R12, R29 ;  /* 0x0000001d000c7308 */ /* 0x000e620000000800 */
[----:B---3--:R-:W-:-:S04]  /*07a0*/  @!P6 FMUL R8, R8, R8 ;  /* 0x000000080808e220 */ /* 0x008fc80000400000 */
[----:B------:R-:W-:-:S03]  /*07b0*/  FADD R7, R7, R8 ;  /* 0x0000000807077221 */ /* 0x000fc60000000000 */
[----:B------:R-:W3:Y:S01]  /*07c0*/  MUFU.EX2 R14, R31 ;  /* 0x0000001f000e7308 */ /* 0x000ee20000000800 */
[----:B--2---:R-:W-:-:S04]  /*07d0*/  @!P0 FMUL R10, R10, R10 ;  /* 0x0000000a0a0a8220 */ /* 0x004fc80000400000 */
[----:B------:R-:W-:-:S03]  /*07e0*/  FADD R7, R7, R10 ;  /* 0x0000000a07077221 */ /* 0x000fc60000000000 */
[----:B------:R-:W2:Y:S01]  /*07f0*/  MUFU.EX2 R4, R33 ;  /* 0x0000002100047308 */ /* 0x000ea20000000800 */
[----:B-1----:R-:W-:Y:S01]  /*0800*/  @!P1 FMUL R12, R12, R12 ;  /* 0x0000000c0c0c9220 */ /* 0x002fe20000400000 */
[----:B0-----:R-:W-:-:S04]  /*0810*/  IMAD.WIDE.U32 R2, R0, 0x4, R2 ;  /* 0x0000000400027825 */ /* 0x001fc800078e0002 */
[----:B------:R-:W-:Y:S01]  /*0820*/  FADD R7, R7, R12 ;  /* 0x0000000c07077221 */ /* 0x000fe20000000000 */
[----:B---3--:R-:W-:-:S04]  /*0830*/  @!P2 FMUL R14, R14, R14 ;  /* 0x0000000e0e0ea220 */ /* 0x008fc80000400000 */
[----:B------:R-:W-:Y:S01]  /*0840*/  FADD R7, R7, R14 ;  /* 0x0000000e07077221 */ /* 0x000fe20000000000 */
[----:B--2---:R-:W-:-:S04]  /*0850*/  @!P3 FMUL R4, R4, R4 ;  /* 0x000000040404b220 */ /* 0x004fc80000400000 */
[----:B------:R-:W-:-:S05]  /*0860*/  FADD R7, R7, R4 ;  /* 0x0000000407077221 */ /* 0x000fca0000000000 */
[----:B------:R-:W-:Y:S01]  /*0870*/  STG.E desc[UR4][R2.64], R7 ;  /* 0x0000000702007986 */ /* 0x000fe2000c101904 */
[----:B------:R-:W-:Y:S05]  /*0880*/  EXIT ;  /* 0x000000000000794d */ /* 0x000fea0003800000 */
.L_x_2:
        /* <DEDUP_REMOVED lines=15> */
.L_x_5:


//--------------------- .nv.shared.reserved.0     --------------------------
	.section	.nv.shared.reserved.0,"aw",@nobits
	.weak		__nv_reservedSMEM_offset_0_alias
	.size		__nv_reservedSMEM_offset_0_alias, 0, 64
	.other		__nv_reservedSMEM_offset_0_alias,@"STO_CUDA_RESERVED_SHARED STV_DEFAULT"
__nv_reservedSMEM_offset_0_alias:
	.zero		0
	.zero		64


//--------------------- .nv.constant0.default_function_kernel --------------------------
	.section	.nv.constant0.default_function_kernel,"a",@progbits
	.sectionflags	@""
	.align	4
.nv.constant0.default_function_kernel:
	.zero		912


//--------------------- .nv.constant0.default_function_kernel_2 --------------------------
	.section	.nv.constant0.default_function_kernel_2,"a",@progbits
	.sectionflags	@""
	.align	4
.nv.constant0.default_function_kernel_2:
	.zero		928


//--------------------- .nv.constant0.default_function_kernel_1 --------------------------
	.section	.nv.constant0.default_function_kernel_1,"a",@progbits
	.sectionflags	@""
	.align	4
.nv.constant0.default_function_kernel_1:
	.zero		920


//--------------------- SYMBOLS --------------------------

	.type		.nv.reservedSmem.offset0,@object
	.size		.nv.reservedSmem.offset0,0x4
